//
// Generated by NVIDIA NVVM Compiler
//
// Compiler Build ID: CL-36424714
// Cuda compilation tools, release 13.0, V13.0.88
// Based on NVVM 20.0.0
//

.version 9.0
.target sm_100
.address_size 64

	// .globl	_Z6sumRowPdS_
.global .align 1 .b8 _ZN34_INTERNAL_0bf4acca_4_k_cu_3332cdfd4cuda3std3__45__cpo5beginE[1];
.global .align 1 .b8 _ZN34_INTERNAL_0bf4acca_4_k_cu_3332cdfd4cuda3std3__45__cpo3endE[1];
.global .align 1 .b8 _ZN34_INTERNAL_0bf4acca_4_k_cu_3332cdfd4cuda3std3__45__cpo6cbeginE[1];
.global .align 1 .b8 _ZN34_INTERNAL_0bf4acca_4_k_cu_3332cdfd4cuda3std3__45__cpo4cendE[1];
.global .align 1 .b8 _ZN34_INTERNAL_0bf4acca_4_k_cu_3332cdfd4cuda3std3__45__cpo6rbeginE[1];
.global .align 1 .b8 _ZN34_INTERNAL_0bf4acca_4_k_cu_3332cdfd4cuda3std3__45__cpo4rendE[1];
.global .align 1 .b8 _ZN34_INTERNAL_0bf4acca_4_k_cu_3332cdfd4cuda3std3__45__cpo7crbeginE[1];
.global .align 1 .b8 _ZN34_INTERNAL_0bf4acca_4_k_cu_3332cdfd4cuda3std3__45__cpo5crendE[1];
.global .align 1 .b8 _ZN34_INTERNAL_0bf4acca_4_k_cu_3332cdfd4cuda3std3__436_GLOBAL__N__0bf4acca_4_k_cu_3332cdfd6ignoreE[1];
.global .align 1 .b8 _ZN34_INTERNAL_0bf4acca_4_k_cu_3332cdfd4cuda3std3__419piecewise_constructE[1];
.global .align 1 .b8 _ZN34_INTERNAL_0bf4acca_4_k_cu_3332cdfd4cuda3std3__48in_placeE[1];
.global .align 1 .b8 _ZN34_INTERNAL_0bf4acca_4_k_cu_3332cdfd4cuda3std3__420unreachable_sentinelE[1];
.global .align 1 .b8 _ZN34_INTERNAL_0bf4acca_4_k_cu_3332cdfd4cuda3std3__47nulloptE[1];
.global .align 1 .b8 _ZN34_INTERNAL_0bf4acca_4_k_cu_3332cdfd4cuda3std3__48unexpectE[1];
.global .align 1 .b8 _ZN34_INTERNAL_0bf4acca_4_k_cu_3332cdfd4cuda3std6ranges3__45__cpo4swapE[1];
.global .align 1 .b8 _ZN34_INTERNAL_0bf4acca_4_k_cu_3332cdfd4cuda3std6ranges3__45__cpo9iter_moveE[1];
.global .align 1 .b8 _ZN34_INTERNAL_0bf4acca_4_k_cu_3332cdfd4cuda3std6ranges3__45__cpo5beginE[1];
.global .align 1 .b8 _ZN34_INTERNAL_0bf4acca_4_k_cu_3332cdfd4cuda3std6ranges3__45__cpo3endE[1];
.global .align 1 .b8 _ZN34_INTERNAL_0bf4acca_4_k_cu_3332cdfd4cuda3std6ranges3__45__cpo6cbeginE[1];
.global .align 1 .b8 _ZN34_INTERNAL_0bf4acca_4_k_cu_3332cdfd4cuda3std6ranges3__45__cpo4cendE[1];
.global .align 1 .b8 _ZN34_INTERNAL_0bf4acca_4_k_cu_3332cdfd4cuda3std6ranges3__45__cpo7advanceE[1];
.global .align 1 .b8 _ZN34_INTERNAL_0bf4acca_4_k_cu_3332cdfd4cuda3std6ranges3__45__cpo9iter_swapE[1];
.global .align 1 .b8 _ZN34_INTERNAL_0bf4acca_4_k_cu_3332cdfd4cuda3std6ranges3__45__cpo4nextE[1];
.global .align 1 .b8 _ZN34_INTERNAL_0bf4acca_4_k_cu_3332cdfd4cuda3std6ranges3__45__cpo4prevE[1];
.global .align 1 .b8 _ZN34_INTERNAL_0bf4acca_4_k_cu_3332cdfd4cuda3std6ranges3__45__cpo4dataE[1];
.global .align 1 .b8 _ZN34_INTERNAL_0bf4acca_4_k_cu_3332cdfd4cuda3std6ranges3__45__cpo5cdataE[1];
.global .align 1 .b8 _ZN34_INTERNAL_0bf4acca_4_k_cu_3332cdfd4cuda3std6ranges3__45__cpo4sizeE[1];
.global .align 1 .b8 _ZN34_INTERNAL_0bf4acca_4_k_cu_3332cdfd4cuda3std6ranges3__45__cpo5ssizeE[1];
.global .align 1 .b8 _ZN34_INTERNAL_0bf4acca_4_k_cu_3332cdfd4cuda3std6ranges3__45__cpo8distanceE[1];
.global .align 1 .b8 _ZN34_INTERNAL_0bf4acca_4_k_cu_3332cdfd6thrust24THRUST_300001_SM_1000_NS8cuda_cub3parE[1];
.global .align 1 .b8 _ZN34_INTERNAL_0bf4acca_4_k_cu_3332cdfd6thrust24THRUST_300001_SM_1000_NS8cuda_cub10par_nosyncE[1];
.global .align 1 .b8 _ZN34_INTERNAL_0bf4acca_4_k_cu_3332cdfd6thrust24THRUST_300001_SM_1000_NS6system6detail10sequential3seqE[1];
.global .align 1 .b8 _ZN34_INTERNAL_0bf4acca_4_k_cu_3332cdfd6thrust24THRUST_300001_SM_1000_NS12placeholders2_1E[1];
.global .align 1 .b8 _ZN34_INTERNAL_0bf4acca_4_k_cu_3332cdfd6thrust24THRUST_300001_SM_1000_NS12placeholders2_2E[1];
.global .align 1 .b8 _ZN34_INTERNAL_0bf4acca_4_k_cu_3332cdfd6thrust24THRUST_300001_SM_1000_NS12placeholders2_3E[1];
.global .align 1 .b8 _ZN34_INTERNAL_0bf4acca_4_k_cu_3332cdfd6thrust24THRUST_300001_SM_1000_NS12placeholders2_4E[1];
.global .align 1 .b8 _ZN34_INTERNAL_0bf4acca_4_k_cu_3332cdfd6thrust24THRUST_300001_SM_1000_NS12placeholders2_5E[1];
.global .align 1 .b8 _ZN34_INTERNAL_0bf4acca_4_k_cu_3332cdfd6thrust24THRUST_300001_SM_1000_NS12placeholders2_6E[1];
.global .align 1 .b8 _ZN34_INTERNAL_0bf4acca_4_k_cu_3332cdfd6thrust24THRUST_300001_SM_1000_NS12placeholders2_7E[1];
.global .align 1 .b8 _ZN34_INTERNAL_0bf4acca_4_k_cu_3332cdfd6thrust24THRUST_300001_SM_1000_NS12placeholders2_8E[1];
.global .align 1 .b8 _ZN34_INTERNAL_0bf4acca_4_k_cu_3332cdfd6thrust24THRUST_300001_SM_1000_NS12placeholders2_9E[1];
.global .align 1 .b8 _ZN34_INTERNAL_0bf4acca_4_k_cu_3332cdfd6thrust24THRUST_300001_SM_1000_NS12placeholders3_10E[1];
.global .align 1 .b8 _ZN34_INTERNAL_0bf4acca_4_k_cu_3332cdfd6thrust24THRUST_300001_SM_1000_NS3seqE[1];

.visible .entry _Z6sumRowPdS_(
	.param .u64 .ptr .align 1 _Z6sumRowPdS__param_0,
	.param .u64 .ptr .align 1 _Z6sumRowPdS__param_1
)
{
	.reg .b32 	%r<2>;
	.reg .b64 	%rd<8>;
	.reg .b64 	%fd<4>;

	ld.param.u64 	%rd1, [_Z6sumRowPdS__param_0];
	ld.param.u64 	%rd2, [_Z6sumRowPdS__param_1];
	cvta.to.global.u64 	%rd3, %rd2;
	cvta.to.global.u64 	%rd4, %rd1;
	mov.u32 	%r1, %ctaid.x;
	mul.wide.u32 	%rd5, %r1, 8;
	add.s64 	%rd6, %rd4, %rd5;
	ld.global.f64 	%fd1, [%rd6];
	add.s64 	%rd7, %rd3, %rd5;
	ld.global.f64 	%fd2, [%rd7];
	add.f64 	%fd3, %fd1, %fd2;
	st.global.f64 	[%rd6], %fd3;
	ret;

}
	// .globl	_ZN3cub18CUB_300001_SM_10006detail11EmptyKernelIvEEvv
.visible .entry _ZN3cub18CUB_300001_SM_10006detail11EmptyKernelIvEEvv()
{


	ret;

}
	// .globl	_ZN3cub18CUB_300001_SM_10006detail8for_each13static_kernelINS2_12policy_hub_t12policy_500_tEmN6thrust24THRUST_300001_SM_1000_NS8cuda_cub20__uninitialized_fill7functorINS7_10device_ptrIdEEdEEEEvT0_T1_
.visible .entry _ZN3cub18CUB_300001_SM_10006detail8for_each13static_kernelINS2_12policy_hub_t12policy_500_tEmN6thrust24THRUST_300001_SM_1000_NS8cuda_cub20__uninitialized_fill7functorINS7_10device_ptrIdEEdEEEEvT0_T1_(
	.param .u64 _ZN3cub18CUB_300001_SM_10006detail8for_each13static_kernelINS2_12policy_hub_t12policy_500_tEmN6thrust24THRUST_300001_SM_1000_NS8cuda_cub20__uninitialized_fill7functorINS7_10device_ptrIdEEdEEEEvT0_T1__param_0,
	.param .align 8 .b8 _ZN3cub18CUB_300001_SM_10006detail8for_each13static_kernelINS2_12policy_hub_t12policy_500_tEmN6thrust24THRUST_300001_SM_1000_NS8cuda_cub20__uninitialized_fill7functorINS7_10device_ptrIdEEdEEEEvT0_T1__param_1[16]
)
.maxntid 256
{
	.reg .pred 	%p<4>;
	.reg .b32 	%r<5>;
	.reg .b64 	%rd<16>;
	.reg .b64 	%fd<3>;

	ld.param.f64 	%fd2, [_ZN3cub18CUB_300001_SM_10006detail8for_each13static_kernelINS2_12policy_hub_t12policy_500_tEmN6thrust24THRUST_300001_SM_1000_NS8cuda_cub20__uninitialized_fill7functorINS7_10device_ptrIdEEdEEEEvT0_T1__param_1+8];
	ld.param.u64 	%rd4, [_ZN3cub18CUB_300001_SM_10006detail8for_each13static_kernelINS2_12policy_hub_t12policy_500_tEmN6thrust24THRUST_300001_SM_1000_NS8cuda_cub20__uninitialized_fill7functorINS7_10device_ptrIdEEdEEEEvT0_T1__param_1];
	ld.param.u64 	%rd5, [_ZN3cub18CUB_300001_SM_10006detail8for_each13static_kernelINS2_12policy_hub_t12policy_500_tEmN6thrust24THRUST_300001_SM_1000_NS8cuda_cub20__uninitialized_fill7functorINS7_10device_ptrIdEEdEEEEvT0_T1__param_0];
	mov.u32 	%r2, %ctaid.x;
	mul.wide.u32 	%rd1, %r2, 512;
	sub.s64 	%rd2, %rd5, %rd1;
	setp.lt.u64 	%p1, %rd2, 512;
	@%p1 bra 	$L__BB2_2;
	mov.u32 	%r4, %tid.x;
	cvta.to.global.u64 	%rd11, %rd4;
	cvt.u64.u32 	%rd12, %r4;
	add.s64 	%rd13, %rd1, %rd12;
	shl.b64 	%rd14, %rd13, 3;
	add.s64 	%rd15, %rd11, %rd14;
	st.global.f64 	[%rd15], %fd2;
	st.global.f64 	[%rd15+2048], %fd2;
	bra.uni 	$L__BB2_6;
$L__BB2_2:
	cvta.to.global.u64 	%rd6, %rd4;
	mov.u32 	%r1, %tid.x;
	cvt.u64.u32 	%rd7, %r1;
	setp.le.u64 	%p2, %rd2, %rd7;
	add.s64 	%rd8, %rd1, %rd7;
	shl.b64 	%rd9, %rd8, 3;
	add.s64 	%rd3, %rd6, %rd9;
	@%p2 bra 	$L__BB2_4;
	st.global.f64 	[%rd3], %fd2;
$L__BB2_4:
	add.s32 	%r3, %r1, 256;
	cvt.u64.u32 	%rd10, %r3;
	setp.le.u64 	%p3, %rd2, %rd10;
	@%p3 bra 	$L__BB2_6;
	st.global.f64 	[%rd3+2048], %fd2;
$L__BB2_6:
	ret;

}


// ===== COMPILED SASS (sm_100) =====

	.target	sm_100

	.elftype	@"ET_EXEC"


//--------------------- .note.nv.tkinfo           --------------------------
	.section	.note.nv.tkinfo,"",@"SHT_NOTE"
	.sectionflags	@"SHF_NOTE_NV_TKINFO"
	.tkinfo
        /*0018*/ 	.word	0x00000002
        /*0030*/ 	.string	""
        /*0030*/ 	.string	"ptxas"
        /*0030*/ 	.string	"Cuda compilation tools, release 13.0, V13.0.88"
        /*0030*/ 	.string	"Build cuda_13.0.r13.0/compiler.36424714_0"
        /*0030*/ 	.string	"-arch sm_100 -m 64 "



//--------------------- .note.nv.cuinfo           --------------------------
	.section	.note.nv.cuinfo,"",@"SHT_NOTE"
	.sectionflags	@"SHF_NOTE_NV_CUINFO"
        /*0018*/ 	.short	0x0002
        /*001a*/ 	.short	0x0064
        /*001c*/ 	.short	0x0082
	.zero		2


//--------------------- .nv.info                  --------------------------
	.section	.nv.info,"",@"SHT_CUDA_INFO"
	.align	4


	//----- nvinfo : EIATTR_REGCOUNT
	.align		4
        /*0000*/ 	.byte	0x04, 0x2f
        /*0002*/ 	.short	(.L_44 - .L_43)
	.align		4
.L_43:
        /*0004*/ 	.word	index@(_Z6sumRowPdS_)
        /*0008*/ 	.word	0x0000000a


	//----- nvinfo : EIATTR_FRAME_SIZE
	.align		4
.L_44:
        /*000c*/ 	.byte	0x04, 0x11
        /*000e*/ 	.short	(.L_46 - .L_45)
	.align		4
.L_45:
        /*0010*/ 	.word	index@(_Z6sumRowPdS_)
        /*0014*/ 	.word	0x00000000


	//----- nvinfo : EIATTR_REGCOUNT
	.align		4
.L_46:
        /*0018*/ 	.byte	0x04, 0x2f
        /*001a*/ 	.short	(.L_48 - .L_47)
	.align		4
.L_47:
        /*001c*/ 	.word	index@(_ZN3cub18CUB_300001_SM_10006detail11EmptyKernelIvEEvv)
        /*0020*/ 	.word	0x00000004


	//----- nvinfo : EIATTR_FRAME_SIZE
	.align		4
.L_48:
        /*0024*/ 	.byte	0x04, 0x11
        /*0026*/ 	.short	(.L_50 - .L_49)
	.align		4
.L_49:
        /*0028*/ 	.word	index@(_ZN3cub18CUB_300001_SM_10006detail11EmptyKernelIvEEvv)
        /*002c*/ 	.word	0x00000000


	//----- nvinfo : EIATTR_REGCOUNT
	.align		4
.L_50:
        /*0030*/ 	.byte	0x04, 0x2f
        /*0032*/ 	.short	(.L_52 - .L_51)
	.align		4
.L_51:
        /*0034*/ 	.word	index@(_ZN3cub18CUB_300001_SM_10006detail8for_each13static_kernelINS2_12policy_hub_t12policy_500_tEmN6thrust24THRUST_300001_SM_1000_NS8cuda_cub20__uninitialized_fill7functorINS7_10device_ptrIdEEdEEEEvT0_T1_)
        /*0038*/ 	.word	0x00000009


	//----- nvinfo : EIATTR_FRAME_SIZE
	.align		4
.L_52:
        /*003c*/ 	.byte	0x04, 0x11
        /*003e*/ 	.short	(.L_54 - .L_53)
	.align		4
.L_53:
        /*0040*/ 	.word	index@(_ZN3cub18CUB_300001_SM_10006detail8for_each13static_kernelINS2_12policy_hub_t12policy_500_tEmN6thrust24THRUST_300001_SM_1000_NS8cuda_cub20__uninitialized_fill7functorINS7_10device_ptrIdEEdEEEEvT0_T1_)
        /*0044*/ 	.word	0x00000000


	//----- nvinfo : EIATTR_MIN_STACK_SIZE
	.align		4
.L_54:
        /*0048*/ 	.byte	0x04, 0x12
        /*004a*/ 	.short	(.L_56 - .L_55)
	.align		4
.L_55:
        /*004c*/ 	.word	index@(_ZN3cub18CUB_300001_SM_10006detail8for_each13static_kernelINS2_12policy_hub_t12policy_500_tEmN6thrust24THRUST_300001_SM_1000_NS8cuda_cub20__uninitialized_fill7functorINS7_10device_ptrIdEEdEEEEvT0_T1_)
        /*0050*/ 	.word	0x00000000


	//----- nvinfo : EIATTR_MIN_STACK_SIZE
	.align		4
.L_56:
        /*0054*/ 	.byte	0x04, 0x12
        /*0056*/ 	.short	(.L_58 - .L_57)
	.align		4
.L_57:
        /*0058*/ 	.word	index@(_ZN3cub18CUB_300001_SM_10006detail11EmptyKernelIvEEvv)
        /*005c*/ 	.word	0x00000000


	//----- nvinfo : EIATTR_MIN_STACK_SIZE
	.align		4
.L_58:
        /*0060*/ 	.byte	0x04, 0x12
        /*0062*/ 	.short	(.L_60 - .L_59)
	.align		4
.L_59:
        /*0064*/ 	.word	index@(_Z6sumRowPdS_)
        /*0068*/ 	.word	0x00000000
.L_60:


//--------------------- .nv.compat                --------------------------
	.section	.nv.compat,"",@"SHT_CUDA_COMPAT_INFO"
	.align	4
        /*0000*/ 	.byte	0x02, 0x09, 0x00, 0x00, 0x02, 0x02, 0x01, 0x00, 0x02, 0x05, 0x05, 0x00, 0x03, 0x07, 0x01, 0x01
        /*0010*/ 	.byte	0x02, 0x03, 0x00, 0x00, 0x02, 0x06, 0x01, 0x00, 0x04, 0x0b, 0x08, 0x00, 0x01, 0x00, 0x00, 0x00
        /*0020*/ 	.byte	0x00, 0x00, 0x00, 0x00


//--------------------- .nv.info._ZN3cub18CUB_300001_SM_10006detail8for_each13static_kernelINS2_12policy_hub_t12policy_500_tEmN6thrust24THRUST_300001_SM_1000_NS8cuda_cub20__uninitialized_fill7functorINS7_10device_ptrIdEEdEEEEvT0_T1_ --------------------------
	.section	.nv.info._ZN3cub18CUB_300001_SM_10006detail8for_each13static_kernelINS2_12policy_hub_t12policy_500_tEmN6thrust24THRUST_300001_SM_1000_NS8cuda_cub20__uninitialized_fill7functorINS7_10device_ptrIdEEdEEEEvT0_T1_,"",@"SHT_CUDA_INFO"
	.sectionflags	@""
	.align	4


	//----- nvinfo : EIATTR_CUDA_API_VERSION
	.align		4
        /*0000*/ 	.byte	0x04, 0x37
        /*0002*/ 	.short	(.L_62 - .L_61)
.L_61:
        /*0004*/ 	.word	0x00000082


	//----- nvinfo : EIATTR_KPARAM_INFO
	.align		4
.L_62:
        /*0008*/ 	.byte	0x04, 0x17
        /*000a*/ 	.short	(.L_64 - .L_63)
.L_63:
        /*000c*/ 	.word	0x00000000
        /*0010*/ 	.short	0x0001
        /*0012*/ 	.short	0x0008
        /*0014*/ 	.byte	0x00, 0xf0, 0x41, 0x00


	//----- nvinfo : EIATTR_KPARAM_INFO
	.align		4
.L_64:
        /*0018*/ 	.byte	0x04, 0x17
        /*001a*/ 	.short	(.L_66 - .L_65)
.L_65:
        /*001c*/ 	.word	0x00000000
        /*0020*/ 	.short	0x0000
        /*0022*/ 	.short	0x0000
        /*0024*/ 	.byte	0x00, 0xf0, 0x21, 0x00


	//----- nvinfo : EIATTR_SPARSE_MMA_MASK
	.align		4
.L_66:
        /*0028*/ 	.byte	0x03, 0x50
        /*002a*/ 	.short	0x0000


	//----- nvinfo : EIATTR_MAXREG_COUNT
	.align		4
        /*002c*/ 	.byte	0x03, 0x1b
        /*002e*/ 	.short	0x00ff


	//----- nvinfo : EIATTR_MERCURY_ISA_VERSION
	.align		4
        /*0030*/ 	.byte	0x03, 0x5f
        /*0032*/ 	.short	0x0101


	//----- nvinfo : EIATTR_VRC_CTA_INIT_COUNT
	.align		4
        /*0034*/ 	.byte	0x02, 0x4a
	.zero		1
	.zero		1


	//----- nvinfo : EIATTR_EXIT_INSTR_OFFSETS
	.align		4
        /*0038*/ 	.byte	0x04, 0x1c
        /*003a*/ 	.short	(.L_68 - .L_67)


	//   ....[0]....
.L_67:
        /*003c*/ 	.word	0x00000130


	//   ....[1]....
        /*0040*/ 	.word	0x00000230


	//   ....[2]....
        /*0044*/ 	.word	0x00000260


	//----- nvinfo : EIATTR_MAX_THREADS
	.align		4
.L_68:
        /*0048*/ 	.byte	0x04, 0x05
        /*004a*/ 	.short	(.L_70 - .L_69)
.L_69:
        /*004c*/ 	.word	0x00000100
        /*0050*/ 	.word	0x00000001
        /*0054*/ 	.word	0x00000001


	//----- nvinfo : EIATTR_CBANK_PARAM_SIZE
	.align		4
.L_70:
        /*0058*/ 	.byte	0x03, 0x19
        /*005a*/ 	.short	0x0018


	//----- nvinfo : EIATTR_PARAM_CBANK
	.align		4
        /*005c*/ 	.byte	0x04, 0x0a
        /*005e*/ 	.short	(.L_72 - .L_71)
	.align		4
.L_71:
        /*0060*/ 	.word	index@(.nv.constant0._ZN3cub18CUB_300001_SM_10006detail8for_each13static_kernelINS2_12policy_hub_t12policy_500_tEmN6thrust24THRUST_300001_SM_1000_NS8cuda_cub20__uninitialized_fill7functorINS7_10device_ptrIdEEdEEEEvT0_T1_)
        /*0064*/ 	.short	0x0380
        /*0066*/ 	.short	0x0018


	//----- nvinfo : EIATTR_SW_WAR
	.align		4
.L_72:
        /*0068*/ 	.byte	0x04, 0x36
        /*006a*/ 	.short	(.L_74 - .L_73)
.L_73:
        /*006c*/ 	.word	0x00000008
.L_74:


//--------------------- .nv.info._ZN3cub18CUB_300001_SM_10006detail11EmptyKernelIvEEvv --------------------------
	.section	.nv.info._ZN3cub18CUB_300001_SM_10006detail11EmptyKernelIvEEvv,"",@"SHT_CUDA_INFO"
	.sectionflags	@""
	.align	4


	//----- nvinfo : EIATTR_CUDA_API_VERSION
	.align		4
        /*0000*/ 	.byte	0x04, 0x37
        /*0002*/ 	.short	(.L_76 - .L_75)
.L_75:
        /*0004*/ 	.word	0x00000082


	//----- nvinfo : EIATTR_SPARSE_MMA_MASK
	.align		4
.L_76:
        /*0008*/ 	.byte	0x03, 0x50
        /*000a*/ 	.short	0x0000


	//----- nvinfo : EIATTR_MAXREG_COUNT
	.align		4
        /*000c*/ 	.byte	0x03, 0x1b
        /*000e*/ 	.short	0x00ff


	//----- nvinfo : EIATTR_MERCURY_ISA_VERSION
	.align		4
        /*0010*/ 	.byte	0x03, 0x5f
        /*0012*/ 	.short	0x0101


	//----- nvinfo : EIATTR_VRC_CTA_INIT_COUNT
	.align		4
        /*0014*/ 	.byte	0x02, 0x4a
	.zero		1
	.zero		1


	//----- nvinfo : EIATTR_EXIT_INSTR_OFFSETS
	.align		4
        /*0018*/ 	.byte	0x04, 0x1c
        /*001a*/ 	.short	(.L_78 - .L_77)


	//   ....[0]....
.L_77:
        /*001c*/ 	.word	0x00000010


	//----- nvinfo : EIATTR_SW_WAR
	.align		4
.L_78:
        /*0020*/ 	.byte	0x04, 0x36
        /*0022*/ 	.short	(.L_80 - .L_79)
.L_79:
        /*0024*/ 	.word	0x00000008
.L_80:


//--------------------- .nv.info._Z6sumRowPdS_    --------------------------
	.section	.nv.info._Z6sumRowPdS_,"",@"SHT_CUDA_INFO"
	.sectionflags	@""
	.align	4


	//----- nvinfo : EIATTR_CUDA_API_VERSION
	.align		4
        /*0000*/ 	.byte	0x04, 0x37
        /*0002*/ 	.short	(.L_82 - .L_81)
.L_81:
        /*0004*/ 	.word	0x00000082


	//----- nvinfo : EIATTR_KPARAM_INFO
	.align		4
.L_82:
        /*0008*/ 	.byte	0x04, 0x17
        /*000a*/ 	.short	(.L_84 - .L_83)
.L_83:
        /*000c*/ 	.word	0x00000000
        /*0010*/ 	.short	0x0001
        /*0012*/ 	.short	0x0008
        /*0014*/ 	.byte	0x00, 0xf5, 0x21, 0x00


	//----- nvinfo : EIATTR_KPARAM_INFO
	.align		4
.L_84:
        /*0018*/ 	.byte	0x04, 0x17
        /*001a*/ 	.short	(.L_86 - .L_85)
.L_85:
        /*001c*/ 	.word	0x00000000
        /*0020*/ 	.short	0x0000
        /*0022*/ 	.short	0x0000
        /*0024*/ 	.byte	0x00, 0xf5, 0x21, 0x00


	//----- nvinfo : EIATTR_SPARSE_MMA_MASK
	.align		4
.L_86:
        /*0028*/ 	.byte	0x03, 0x50
        /*002a*/ 	.short	0x0000


	//----- nvinfo : EIATTR_MAXREG_COUNT
	.align		4
        /*002c*/ 	.byte	0x03, 0x1b
        /*002e*/ 	.short	0x00ff


	//----- nvinfo : EIATTR_MERCURY_ISA_VERSION
	.align		4
        /*0030*/ 	.byte	0x03, 0x5f
        /*0032*/ 	.short	0x0101


	//----- nvinfo : EIATTR_VRC_CTA_INIT_COUNT
	.align		4
        /*0034*/ 	.byte	0x02, 0x4a
	.zero		1
	.zero		1


	//----- nvinfo : EIATTR_EXIT_INSTR_OFFSETS
	.align		4
        /*0038*/ 	.byte	0x04, 0x1c
        /*003a*/ 	.short	(.L_88 - .L_87)


	//   ....[0]....
.L_87:
        /*003c*/ 	.word	0x000000b0


	//----- nvinfo : EIATTR_CBANK_PARAM_SIZE
	.align		4
.L_88:
        /*0040*/ 	.byte	0x03, 0x19
        /*0042*/ 	.short	0x0010


	//----- nvinfo : EIATTR_PARAM_CBANK
	.align		4
        /*0044*/ 	.byte	0x04, 0x0a
        /*0046*/ 	.short	(.L_90 - .L_89)
	.align		4
.L_89:
        /*0048*/ 	.word	index@(.nv.constant0._Z6sumRowPdS_)
        /*004c*/ 	.short	0x0380
        /*004e*/ 	.short	0x0010


	//----- nvinfo : EIATTR_SW_WAR
	.align		4
.L_90:
        /*0050*/ 	.byte	0x04, 0x36
        /*0052*/ 	.short	(.L_92 - .L_91)
.L_91:
        /*0054*/ 	.word	0x00000008
.L_92:


//--------------------- .nv.callgraph             --------------------------
	.section	.nv.callgraph,"",@"SHT_CUDA_CALLGRAPH"
	.align	4
	.sectionentsize	8
	.align		4
        /*0000*/ 	.word	0x00000000
	.align		4
        /*0004*/ 	.word	0xffffffff
	.align		4
        /*0008*/ 	.word	0x00000000
	.align		4
        /*000c*/ 	.word	0xfffffffe
	.align		4
        /*0010*/ 	.word	0x00000000
	.align		4
        /*0014*/ 	.word	0xfffffffd
	.align		4
        /*0018*/ 	.word	0x00000000
	.align		4
        /*001c*/ 	.word	0xfffffffc


//--------------------- .nv.constant4             --------------------------
	.section	.nv.constant4,"a",@progbits
	.align	8
	.align		8
.nv.constant4:
        /*0000*/ 	.dword	_ZN34_INTERNAL_0bf4acca_4_k_cu_3332cdfd4cuda3std3__45__cpo5beginE
	.align		8
        /*0008*/ 	.dword	_ZN34_INTERNAL_0bf4acca_4_k_cu_3332cdfd4cuda3std3__45__cpo3endE
	.align		8
        /*0010*/ 	.dword	_ZN34_INTERNAL_0bf4acca_4_k_cu_3332cdfd4cuda3std3__45__cpo6cbeginE
	.align		8
        /*0018*/ 	.dword	_ZN34_INTERNAL_0bf4acca_4_k_cu_3332cdfd4cuda3std3__45__cpo4cendE
	.align		8
        /*0020*/ 	.dword	_ZN34_INTERNAL_0bf4acca_4_k_cu_3332cdfd4cuda3std3__45__cpo6rbeginE
	.align		8
        /*0028*/ 	.dword	_ZN34_INTERNAL_0bf4acca_4_k_cu_3332cdfd4cuda3std3__45__cpo4rendE
	.align		8
        /*0030*/ 	.dword	_ZN34_INTERNAL_0bf4acca_4_k_cu_3332cdfd4cuda3std3__45__cpo7crbeginE
	.align		8
        /*0038*/ 	.dword	_ZN34_INTERNAL_0bf4acca_4_k_cu_3332cdfd4cuda3std3__45__cpo5crendE
	.align		8
        /*0040*/ 	.dword	_ZN34_INTERNAL_0bf4acca_4_k_cu_3332cdfd4cuda3std3__436_GLOBAL__N__0bf4acca_4_k_cu_3332cdfd6ignoreE
	.align		8
        /*0048*/ 	.dword	_ZN34_INTERNAL_0bf4acca_4_k_cu_3332cdfd4cuda3std3__419piecewise_constructE
	.align		8
        /*0050*/ 	.dword	_ZN34_INTERNAL_0bf4acca_4_k_cu_3332cdfd4cuda3std3__48in_placeE
	.align		8
        /*0058*/ 	.dword	_ZN34_INTERNAL_0bf4acca_4_k_cu_3332cdfd4cuda3std3__420unreachable_sentinelE
	.align		8
        /*0060*/ 	.dword	_ZN34_INTERNAL_0bf4acca_4_k_cu_3332cdfd4cuda3std3__47nulloptE
	.align		8
        /*0068*/ 	.dword	_ZN34_INTERNAL_0bf4acca_4_k_cu_3332cdfd4cuda3std3__48unexpectE
	.align		8
        /*0070*/ 	.dword	_ZN34_INTERNAL_0bf4acca_4_k_cu_3332cdfd4cuda3std6ranges3__45__cpo4swapE
	.align		8
        /*0078*/ 	.dword	_ZN34_INTERNAL_0bf4acca_4_k_cu_3332cdfd4cuda3std6ranges3__45__cpo9iter_moveE
	.align		8
        /*0080*/ 	.dword	_ZN34_INTERNAL_0bf4acca_4_k_cu_3332cdfd4cuda3std6ranges3__45__cpo5beginE
	.align		8
        /*0088*/ 	.dword	_ZN34_INTERNAL_0bf4acca_4_k_cu_3332cdfd4cuda3std6ranges3__45__cpo3endE
	.align		8
        /*0090*/ 	.dword	_ZN34_INTERNAL_0bf4acca_4_k_cu_3332cdfd4cuda3std6ranges3__45__cpo6cbeginE
	.align		8
        /*0098*/ 	.dword	_ZN34_INTERNAL_0bf4acca_4_k_cu_3332cdfd4cuda3std6ranges3__45__cpo4cendE
	.align		8
        /*00a0*/ 	.dword	_ZN34_INTERNAL_0bf4acca_4_k_cu_3332cdfd4cuda3std6ranges3__45__cpo7advanceE
	.align		8
        /*00a8*/ 	.dword	_ZN34_INTERNAL_0bf4acca_4_k_cu_3332cdfd4cuda3std6ranges3__45__cpo9iter_swapE
	.align		8
        /*00b0*/ 	.dword	_ZN34_INTERNAL_0bf4acca_4_k_cu_3332cdfd4cuda3std6ranges3__45__cpo4nextE
	.align		8
        /*00b8*/ 	.dword	_ZN34_INTERNAL_0bf4acca_4_k_cu_3332cdfd4cuda3std6ranges3__45__cpo4prevE
	.align		8
        /*00c0*/ 	.dword	_ZN34_INTERNAL_0bf4acca_4_k_cu_3332cdfd4cuda3std6ranges3__45__cpo4dataE
	.align		8
        /*00c8*/ 	.dword	_ZN34_INTERNAL_0bf4acca_4_k_cu_3332cdfd4cuda3std6ranges3__45__cpo5cdataE
	.align		8
        /*00d0*/ 	.dword	_ZN34_INTERNAL_0bf4acca_4_k_cu_3332cdfd4cuda3std6ranges3__45__cpo4sizeE
	.align		8
        /*00d8*/ 	.dword	_ZN34_INTERNAL_0bf4acca_4_k_cu_3332cdfd4cuda3std6ranges3__45__cpo5ssizeE
	.align		8
        /*00e0*/ 	.dword	_ZN34_INTERNAL_0bf4acca_4_k_cu_3332cdfd4cuda3std6ranges3__45__cpo8distanceE
	.align		8
        /*00e8*/ 	.dword	_ZN34_INTERNAL_0bf4acca_4_k_cu_3332cdfd6thrust24THRUST_300001_SM_1000_NS8cuda_cub3parE
	.align		8
        /*00f0*/ 	.dword	_ZN34_INTERNAL_0bf4acca_4_k_cu_3332cdfd6thrust24THRUST_300001_SM_1000_NS8cuda_cub10par_nosyncE
	.align		8
        /*00f8*/ 	.dword	_ZN34_INTERNAL_0bf4acca_4_k_cu_3332cdfd6thrust24THRUST_300001_SM_1000_NS6system6detail10sequential3seqE
	.align		8
        /*0100*/ 	.dword	_ZN34_INTERNAL_0bf4acca_4_k_cu_3332cdfd6thrust24THRUST_300001_SM_1000_NS12placeholders2_1E
	.align		8
        /*0108*/ 	.dword	_ZN34_INTERNAL_0bf4acca_4_k_cu_3332cdfd6thrust24THRUST_300001_SM_1000_NS12placeholders2_2E
	.align		8
        /*0110*/ 	.dword	_ZN34_INTERNAL_0bf4acca_4_k_cu_3332cdfd6thrust24THRUST_300001_SM_1000_NS12placeholders2_3E
	.align		8
        /*0118*/ 	.dword	_ZN34_INTERNAL_0bf4acca_4_k_cu_3332cdfd6thrust24THRUST_300001_SM_1000_NS12placeholders2_4E
	.align		8
        /*0120*/ 	.dword	_ZN34_INTERNAL_0bf4acca_4_k_cu_3332cdfd6thrust24THRUST_300001_SM_1000_NS12placeholders2_5E
	.align		8
        /*0128*/ 	.dword	_ZN34_INTERNAL_0bf4acca_4_k_cu_3332cdfd6thrust24THRUST_300001_SM_1000_NS12placeholders2_6E
	.align		8
        /*0130*/ 	.dword	_ZN34_INTERNAL_0bf4acca_4_k_cu_3332cdfd6thrust24THRUST_300001_SM_1000_NS12placeholders2_7E
	.align		8
        /*0138*/ 	.dword	_ZN34_INTERNAL_0bf4acca_4_k_cu_3332cdfd6thrust24THRUST_300001_SM_1000_NS12placeholders2_8E
	.align		8
        /*0140*/ 	.dword	_ZN34_INTERNAL_0bf4acca_4_k_cu_3332cdfd6thrust24THRUST_300001_SM_1000_NS12placeholders2_9E
	.align		8
        /*0148*/ 	.dword	_ZN34_INTERNAL_0bf4acca_4_k_cu_3332cdfd6thrust24THRUST_300001_SM_1000_NS12placeholders3_10E
	.align		8
        /*0150*/ 	.dword	_ZN34_INTERNAL_0bf4acca_4_k_cu_3332cdfd6thrust24THRUST_300001_SM_1000_NS3seqE


//--------------------- .text._ZN3cub18CUB_300001_SM_10006detail8for_each13static_kernelINS2_12policy_hub_t12policy_500_tEmN6thrust24THRUST_300001_SM_1000_NS8cuda_cub20__uninitialized_fill7functorINS7_10device_ptrIdEEdEEEEvT0_T1_ --------------------------
	.section	.text._ZN3cub18CUB_300001_SM_10006detail8for_each13static_kernelINS2_12policy_hub_t12policy_500_tEmN6thrust24THRUST_300001_SM_1000_NS8cuda_cub20__uninitialized_fill7functorINS7_10device_ptrIdEEdEEEEvT0_T1_,"ax",@progbits
	.align	128
        .global         _ZN3cub18CUB_300001_SM_10006detail8for_each13static_kernelINS2_12policy_hub_t12policy_500_tEmN6thrust24THRUST_300001_SM_1000_NS8cuda_cub20__uninitialized_fill7functorINS7_10device_ptrIdEEdEEEEvT0_T1_
        .type           _ZN3cub18CUB_300001_SM_10006detail8for_each13static_kernelINS2_12policy_hub_t12policy_500_tEmN6thrust24THRUST_300001_SM_1000_NS8cuda_cub20__uninitialized_fill7functorINS7_10device_ptrIdEEdEEEEvT0_T1_,@function
        .size           _ZN3cub18CUB_300001_SM_10006detail8for_each13static_kernelINS2_12policy_hub_t12policy_500_tEmN6thrust24THRUST_300001_SM_1000_NS8cuda_cub20__uninitialized_fill7functorINS7_10device_ptrIdEEdEEEEvT0_T1_,(.L_x_4 - _ZN3cub18CUB_300001_SM_10006detail8for_each13static_kernelINS2_12policy_hub_t12policy_500_tEmN6thrust24THRUST_300001_SM_1000_NS8cuda_cub20__uninitialized_fill7functorINS7_10device_ptrIdEEdEEEEvT0_T1_)
        .other          _ZN3cub18CUB_300001_SM_10006detail8for_each13static_kernelINS2_12policy_hub_t12policy_500_tEmN6thrust24THRUST_300001_SM_1000_NS8cuda_cub20__uninitialized_fill7functorINS7_10device_ptrIdEEdEEEEvT0_T1_,@"STO_CUDA_ENTRY STV_DEFAULT"
_ZN3cub18CUB_300001_SM_10006detail8for_each13static_kernelINS2_12policy_hub_t12policy_500_tEmN6thrust24THRUST_300001_SM_1000_NS8cuda_cub20__uninitialized_fill7functorINS7_10device_ptrIdEEdEEEEvT0_T1_:
.text._ZN3cub18CUB_300001_SM_10006detail8for_each13static_kernelINS2_12policy_hub_t12policy_500_tEmN6thrust24THRUST_300001_SM_1000_NS8cuda_cub20__uninitialized_fill7functorINS7_10device_ptrIdEEdEEEEvT0_T1_:
[----:B------:R-:W-:Y:S08]  /*0000*/  LDC R1, c[0x0][0x37c] ;  /* 0x0000df00ff017b82 */ /* 0x000ff00000000800 */
[----:B------:R-:W0:Y:S01]  /*0010*/  S2UR UR4, SR_CTAID.X ;  /* 0x00000000000479c3 */ /* 0x000e220000002500 */
[----:B------:R-:W1:Y:S01]  /*0020*/  LDCU.64 UR6, c[0x0][0x380] ;  /* 0x00007000ff0677ac */ /* 0x000e620008000a00 */
[----:B------:R-:W2:Y:S01]  /*0030*/  LDCU.64 UR8, c[0x0][0x358] ;  /* 0x00006b00ff0877ac */ /* 0x000ea20008000a00 */
[----:B0-----:R-:W-:-:S04]  /*0040*/  UIMAD.WIDE.U32 UR4, UR4, 0x200, URZ ;  /* 0x00000200040478a5 */ /* 0x001fc8000f8e00ff */
[----:B-1----:R-:W-:-:S04]  /*0050*/  UIADD3 UR6, UP0, UPT, -UR4, UR6, URZ ;  /* 0x0000000604067290 */ /* 0x002fc8000ff1e1ff */
[----:B------:R-:W-:Y:S02]  /*0060*/  UIADD3.X UR7, UPT, UPT, ~UR5, UR7, URZ, UP0, !UPT ;  /* 0x0000000705077290 */ /* 0x000fe400087fe5ff */
[----:B------:R-:W-:-:S04]  /*0070*/  UISETP.GE.U32.AND UP0, UPT, UR6, 0x200, UPT ;  /* 0x000002000600788c */ /* 0x000fc8000bf06070 */
[----:B------:R-:W-:-:S09]  /*0080*/  UISETP.GE.U32.AND.EX UP0, UPT, UR7, URZ, UPT, UP0 ;  /* 0x000000ff0700728c */ /* 0x000fd2000bf06100 */
[----:B--2---:R-:W-:Y:S05]  /*0090*/  BRA.U !UP0, `(.L_x_0) ;  /* 0x0000000108287547 */ /* 0x004fea000b800000 */
[----:B------:R-:W0:Y:S01]  /*00a0*/  S2R R0, SR_TID.X ;  /* 0x0000000000007919 */ /* 0x000e220000002100 */
[----:B------:R-:W1:Y:S01]  /*00b0*/  LDCU.64 UR6, c[0x0][0x388] ;  /* 0x00007100ff0677ac */ /* 0x000e620008000a00 */
[----:B------:R-:W2:Y:S01]  /*00c0*/  LDC.64 R4, c[0x0][0x390] ;  /* 0x0000e400ff047b82 */ /* 0x000ea20000000a00 */
[----:B0-----:R-:W-:-:S05]  /*00d0*/  IADD3 R0, P0, PT, R0, UR4, RZ ;  /* 0x0000000400007c10 */ /* 0x001fca000ff1e0ff */
[----:B------:R-:W-:Y:S01]  /*00e0*/  IMAD.X R3, RZ, RZ, UR5, P0 ;  /* 0x00000005ff037e24 */ /* 0x000fe200080e06ff */
[----:B-1----:R-:W-:-:S04]  /*00f0*/  LEA R2, P0, R0, UR6, 0x3 ;  /* 0x0000000600027c11 */ /* 0x002fc8000f8018ff */
[----:B------:R-:W-:-:S05]  /*0100*/  LEA.HI.X R3, R0, UR7, R3, 0x3, P0 ;  /* 0x0000000700037c11 */ /* 0x000fca00080f1c03 */
[----:B--2---:R-:W-:Y:S04]  /*0110*/  STG.E.64 desc[UR8][R2.64], R4 ;  /* 0x0000000402007986 */ /* 0x004fe8000c101b08 */
[----:B------:R-:W-:Y:S01]  /*0120*/  STG.E.64 desc[UR8][R2.64+0x800], R4 ;  /* 0x0008000402007986 */ /* 0x000fe2000c101b08 */
[----:B------:R-:W-:Y:S05]  /*0130*/  EXIT ;  /* 0x000000000000794d */ /* 0x000fea0003800000 */
.L_x_0:
[----:B------:R-:W0:Y:S01]  /*0140*/  S2R R0, SR_TID.X ;  /* 0x0000000000007919 */ /* 0x000e220000002100 */
[----:B------:R-:W-:Y:S01]  /*0150*/  IMAD.U32 R2, RZ, RZ, UR7 ;  /* 0x00000007ff027e24 */ /* 0x000fe2000f8e00ff */
[----:B------:R-:W1:Y:S01]  /*0160*/  LDCU.64 UR10, c[0x0][0x388] ;  /* 0x00007100ff0a77ac */ /* 0x000e620008000a00 */
[----:B------:R-:W-:Y:S01]  /*0170*/  IMAD.U32 R6, RZ, RZ, UR7 ;  /* 0x00000007ff067e24 */ /* 0x000fe2000f8e00ff */
[----:B0-----:R-:W-:-:S04]  /*0180*/  ISETP.LT.U32.AND P0, PT, R0, UR6, PT ;  /* 0x0000000600007c0c */ /* 0x001fc8000bf01070 */
[----:B------:R-:W-:Y:S01]  /*0190*/  ISETP.GT.U32.AND.EX P0, PT, R2, RZ, PT, P0 ;  /* 0x000000ff0200720c */ /* 0x000fe20003f04100 */
[C---:B------:R-:W-:Y:S01]  /*01a0*/  VIADD R2, R0.reuse, 0x100 ;  /* 0x0000010000027836 */ /* 0x040fe20000000000 */
[----:B------:R-:W-:-:S04]  /*01b0*/  IADD3 R0, P2, PT, R0, UR4, RZ ;  /* 0x0000000400007c10 */ /* 0x000fc8000ff5e0ff */
[----:B------:R-:W-:Y:S01]  /*01c0*/  ISETP.LT.U32.AND P1, PT, R2, UR6, PT ;  /* 0x0000000602007c0c */ /* 0x000fe2000bf21070 */
[----:B------:R-:W-:Y:S01]  /*01d0*/  IMAD.X R3, RZ, RZ, UR5, P2 ;  /* 0x00000005ff037e24 */ /* 0x000fe200090e06ff */
[----:B-1----:R-:W-:Y:S02]  /*01e0*/  LEA R2, P2, R0, UR10, 0x3 ;  /* 0x0000000a00027c11 */ /* 0x002fe4000f8418ff */
[----:B------:R-:W-:Y:S02]  /*01f0*/  ISETP.GT.U32.AND.EX P1, PT, R6, RZ, PT, P1 ;  /* 0x000000ff0600720c */ /* 0x000fe40003f24110 */
[----:B------:R-:W-:Y:S01]  /*0200*/  LEA.HI.X R3, R0, UR11, R3, 0x3, P2 ;  /* 0x0000000b00037c11 */ /* 0x000fe200090f1c03 */
[----:B------:R-:W0:Y:S04]  /*0210*/  @P0 LDC.64 R4, c[0x0][0x390] ;  /* 0x0000e400ff040b82 */ /* 0x000e280000000a00 */
[----:B0-----:R0:W-:Y:S06]  /*0220*/  @P0 STG.E.64 desc[UR8][R2.64], R4 ;  /* 0x0000000402000986 */ /* 0x0011ec000c101b08 */
[----:B------:R-:W-:Y:S05]  /*0230*/  @!P1 EXIT ;  /* 0x000000000000994d */ /* 0x000fea0003800000 */
[----:B0-----:R-:W0:Y:S02]  /*0240*/  LDC.64 R4, c[0x0][0x390] ;  /* 0x0000e400ff047b82 */ /* 0x001e240000000a00 */
[----:B0-----:R-:W-:Y:S01]  /*0250*/  STG.E.64 desc[UR8][R2.64+0x800], R4 ;  /* 0x0008000402007986 */ /* 0x001fe2000c101b08 */
[----:B------:R-:W-:Y:S05]  /*0260*/  EXIT ;  /* 0x000000000000794d */ /* 0x000fea0003800000 */
.L_x_1:
[----:B------:R-:W-:-:S00]  /*0270*/  BRA `(.L_x_1) ;  /* 0xfffffffc00fc7947 */ /* 0x000fc0000383ffff */
[----:B------:R-:W-:-:S00]  /*0280*/  NOP ;  /* 0x0000000000007918 */ /* 0x000fc00000000000 */
[----:B------:R-:W-:-:S00]  /*0290*/  NOP ;  /* 0x0000000000007918 */ /* 0x000fc00000000000 */
[----:B------:R-:W-:-:S00]  /*02a0*/  NOP ;  /* 0x0000000000007918 */ /* 0x000fc00000000000 */
[----:B------:R-:W-:-:S00]  /*02b0*/  NOP ;  /* 0x0000000000007918 */ /* 0x000fc00000000000 */
[----:B------:R-:W-:-:S00]  /*02c0*/  NOP ;  /* 0x0000000000007918 */ /* 0x000fc00000000000 */
[----:B------:R-:W-:-:S00]  /*02d0*/  NOP ;  /* 0x0000000000007918 */ /* 0x000fc00000000000 */
[----:B------:R-:W-:-:S00]  /*02e0*/  NOP ;  /* 0x0000000000007918 */ /* 0x000fc00000000000 */
[----:B------:R-:W-:-:S00]  /*02f0*/  NOP ;  /* 0x0000000000007918 */ /* 0x000fc00000000000 */
.L_x_4:


//--------------------- .text._ZN3cub18CUB_300001_SM_10006detail11EmptyKernelIvEEvv --------------------------
	.section	.text._ZN3cub18CUB_300001_SM_10006detail11EmptyKernelIvEEvv,"ax",@progbits
	.align	128
        .global         _ZN3cub18CUB_300001_SM_10006detail11EmptyKernelIvEEvv
        .type           _ZN3cub18CUB_300001_SM_10006detail11EmptyKernelIvEEvv,@function
        .size           _ZN3cub18CUB_300001_SM_10006detail11EmptyKernelIvEEvv,(.L_x_5 - _ZN3cub18CUB_300001_SM_10006detail11EmptyKernelIvEEvv)
        .other          _ZN3cub18CUB_300001_SM_10006detail11EmptyKernelIvEEvv,@"STO_CUDA_ENTRY STV_DEFAULT"
_ZN3cub18CUB_300001_SM_10006detail11EmptyKernelIvEEvv:
.text._ZN3cub18CUB_300001_SM_10006detail11EmptyKernelIvEEvv:
[----:B------:R-:W-:Y:S01]  /*0000*/  LDC R1, c[0x0][0x37c] ;  /* 0x0000df00ff017b82 */ /* 0x000fe20000000800 */
[----:B------:R-:W-:Y:S05]  /*0010*/  EXIT ;  /* 0x000000000000794d */ /* 0x000fea0003800000 */
.L_x_2:
        /* <DEDUP_REMOVED lines=14> */
.L_x_5:


//--------------------- .text._Z6sumRowPdS_       --------------------------
	.section	.text._Z6sumRowPdS_,"ax",@progbits
	.align	128
        .global         _Z6sumRowPdS_
        .type           _Z6sumRowPdS_,@function
        .size           _Z6sumRowPdS_,(.L_x_6 - _Z6sumRowPdS_)
        .other          _Z6sumRowPdS_,@"STO_CUDA_ENTRY STV_DEFAULT"
_Z6sumRowPdS_:
.text._Z6sumRowPdS_:
[----:B------:R-:W-:Y:S01]  /*0000*/  LDC R1, c[0x0][0x37c] ;  /* 0x0000df00ff017b82 */ /* 0x000fe20000000800 */
[----:B------:R-:W0:Y:S07]  /*0010*/  S2R R5, SR_CTAID.X ;  /* 0x0000000000057919 */ /* 0x000e2e0000002500 */
[----:B------:R-:W0:Y:S01]  /*0020*/  LDC.64 R6, c[0x0][0x388] ;  /* 0x0000e200ff067b82 */ /* 0x000e220000000a00 */
[----:B------:R-:W1:Y:S07]  /*0030*/  LDCU.64 UR4, c[0x0][0x358] ;  /* 0x00006b00ff0477ac */ /* 0x000e6e0008000a00 */
[----:B------:R-:W2:Y:S01]  /*0040*/  LDC.64 R2, c[0x0][0x380] ;  /* 0x0000e000ff027b82 */ /* 0x000ea20000000a00 */
[----:B0-----:R-:W-:-:S04]  /*0050*/  IMAD.WIDE.U32 R6, R5, 0x8, R6 ;  /* 0x0000000805067825 */ /* 0x001fc800078e0006 */
[----:B--2---:R-:W-:Y:S02]  /*0060*/  IMAD.WIDE.U32 R2, R5, 0x8, R2 ;  /* 0x0000000805027825 */ /* 0x004fe400078e0002 */
[----:B-1----:R-:W2:Y:S04]  /*0070*/  LDG.E.64 R6, desc[UR4][R6.64] ;  /* 0x0000000406067981 */ /* 0x002ea8000c1e1b00 */
[----:B------:R-:W2:Y:S02]  /*0080*/  LDG.E.64 R4, desc[UR4][R2.64] ;  /* 0x0000000402047981 */ /* 0x000ea4000c1e1b00 */
[----:B--2---:R-:W-:-:S07]  /*0090*/  DADD R4, R4, R6 ;  /* 0x0000000004047229 */ /* 0x004fce0000000006 */
[----:B------:R-:W-:Y:S01]  /*00a0*/  STG.E.64 desc[UR4][R2.64], R4 ;  /* 0x0000000402007986 */ /* 0x000fe2000c101b04 */
[----:B------:R-:W-:Y:S05]  /*00b0*/  EXIT ;  /* 0x000000000000794d */ /* 0x000fea0003800000 */
.L_x_3:
        /* <DEDUP_REMOVED lines=12> */
.L_x_6:


//--------------------- .nv.shared.reserved.0     --------------------------
	.section	.nv.shared.reserved.0,"aw",@nobits
	.weak		__nv_reservedSMEM_offset_0_alias
	.size		__nv_reservedSMEM_offset_0_alias, 0, 64
	.other		__nv_reservedSMEM_offset_0_alias,@"STO_CUDA_RESERVED_SHARED STV_DEFAULT"
__nv_reservedSMEM_offset_0_alias:
	.zero		0
	.zero		64


//--------------------- .nv.global                --------------------------
	.section	.nv.global,"aw",@nobits
.nv.global:
	.type		_ZN34_INTERNAL_0bf4acca_4_k_cu_3332cdfd6thrust24THRUST_300001_SM_1000_NS3seqE,@object
	.size		_ZN34_INTERNAL_0bf4acca_4_k_cu_3332cdfd6thrust24THRUST_300001_SM_1000_NS3seqE,(_ZN34_INTERNAL_0bf4acca_4_k_cu_3332cdfd4cuda3std3__48in_placeE - _ZN34_INTERNAL_0bf4acca_4_k_cu_3332cdfd6thrust24THRUST_300001_SM_1000_NS3seqE)
_ZN34_INTERNAL_0bf4acca_4_k_cu_3332cdfd6thrust24THRUST_300001_SM_1000_NS3seqE:
	.zero		1
	.type		_ZN34_INTERNAL_0bf4acca_4_k_cu_3332cdfd4cuda3std3__48in_placeE,@object
	.size		_ZN34_INTERNAL_0bf4acca_4_k_cu_3332cdfd4cuda3std3__48in_placeE,(_ZN34_INTERNAL_0bf4acca_4_k_cu_3332cdfd4cuda3std6ranges3__45__cpo4sizeE - _ZN34_INTERNAL_0bf4acca_4_k_cu_3332cdfd4cuda3std3__48in_placeE)
_ZN34_INTERNAL_0bf4acca_4_k_cu_3332cdfd4cuda3std3__48in_placeE:
	.zero		1
	.type		_ZN34_INTERNAL_0bf4acca_4_k_cu_3332cdfd4cuda3std6ranges3__45__cpo4sizeE,@object
	.size		_ZN34_INTERNAL_0bf4acca_4_k_cu_3332cdfd4cuda3std6ranges3__45__cpo4sizeE,(_ZN34_INTERNAL_0bf4acca_4_k_cu_3332cdfd6thrust24THRUST_300001_SM_1000_NS12placeholders2_3E - _ZN34_INTERNAL_0bf4acca_4_k_cu_3332cdfd4cuda3std6ranges3__45__cpo4sizeE)
_ZN34_INTERNAL_0bf4acca_4_k_cu_3332cdfd4cuda3std6ranges3__45__cpo4sizeE:
	.zero		1
	.type		_ZN34_INTERNAL_0bf4acca_4_k_cu_3332cdfd6thrust24THRUST_300001_SM_1000_NS12placeholders2_3E,@object
	.size		_ZN34_INTERNAL_0bf4acca_4_k_cu_3332cdfd6thrust24THRUST_300001_SM_1000_NS12placeholders2_3E,(_ZN34_INTERNAL_0bf4acca_4_k_cu_3332cdfd4cuda3std3__45__cpo6cbeginE - _ZN34_INTERNAL_0bf4acca_4_k_cu_3332cdfd6thrust24THRUST_300001_SM_1000_NS12placeholders2_3E)
_ZN34_INTERNAL_0bf4acca_4_k_cu_3332cdfd6thrust24THRUST_300001_SM_1000_NS12placeholders2_3E:
	.zero		1
	.type		_ZN34_INTERNAL_0bf4acca_4_k_cu_3332cdfd4cuda3std3__45__cpo6cbeginE,@object
	.size		_ZN34_INTERNAL_0bf4acca_4_k_cu_3332cdfd4cuda3std3__45__cpo6cbeginE,(_ZN34_INTERNAL_0bf4acca_4_k_cu_3332cdfd4cuda3std6ranges3__45__cpo6cbeginE - _ZN34_INTERNAL_0bf4acca_4_k_cu_3332cdfd4cuda3std3__45__cpo6cbeginE)
_ZN34_INTERNAL_0bf4acca_4_k_cu_3332cdfd4cuda3std3__45__cpo6cbeginE:
	.zero		1
	.type		_ZN34_INTERNAL_0bf4acca_4_k_cu_3332cdfd4cuda3std6ranges3__45__cpo6cbeginE,@object
	.size		_ZN34_INTERNAL_0bf4acca_4_k_cu_3332cdfd4cuda3std6ranges3__45__cpo6cbeginE,(_ZN34_INTERNAL_0bf4acca_4_k_cu_3332cdfd6thrust24THRUST_300001_SM_1000_NS12placeholders2_7E - _ZN34_INTERNAL_0bf4acca_4_k_cu_3332cdfd4cuda3std6ranges3__45__cpo6cbeginE)
_ZN34_INTERNAL_0bf4acca_4_k_cu_3332cdfd4cuda3std6ranges3__45__cpo6cbeginE:
	.zero		1
	.type		_ZN34_INTERNAL_0bf4acca_4_k_cu_3332cdfd6thrust24THRUST_300001_SM_1000_NS12placeholders2_7E,@object
	.size		_ZN34_INTERNAL_0bf4acca_4_k_cu_3332cdfd6thrust24THRUST_300001_SM_1000_NS12placeholders2_7E,(_ZN34_INTERNAL_0bf4acca_4_k_cu_3332cdfd4cuda3std3__45__cpo7crbeginE - _ZN34_INTERNAL_0bf4acca_4_k_cu_3332cdfd6thrust24THRUST_300001_SM_1000_NS12placeholders2_7E)
_ZN34_INTERNAL_0bf4acca_4_k_cu_3332cdfd6thrust24THRUST_300001_SM_1000_NS12placeholders2_7E:
	.zero		1
	.type		_ZN34_INTERNAL_0bf4acca_4_k_cu_3332cdfd4cuda3std3__45__cpo7crbeginE,@object
	.size		_ZN34_INTERNAL_0bf4acca_4_k_cu_3332cdfd4cuda3std3__45__cpo7crbeginE,(_ZN34_INTERNAL_0bf4acca_4_k_cu_3332cdfd4cuda3std6ranges3__45__cpo4nextE - _ZN34_INTERNAL_0bf4acca_4_k_cu_3332cdfd4cuda3std3__45__cpo7crbeginE)
_ZN34_INTERNAL_0bf4acca_4_k_cu_3332cdfd4cuda3std3__45__cpo7crbeginE:
	.zero		1
	.type		_ZN34_INTERNAL_0bf4acca_4_k_cu_3332cdfd4cuda3std6ranges3__45__cpo4nextE,@object
	.size		_ZN34_INTERNAL_0bf4acca_4_k_cu_3332cdfd4cuda3std6ranges3__45__cpo4nextE,(_ZN34_INTERNAL_0bf4acca_4_k_cu_3332cdfd4cuda3std6ranges3__45__cpo4swapE - _ZN34_INTERNAL_0bf4acca_4_k_cu_3332cdfd4cuda3std6ranges3__45__cpo4nextE)
_ZN34_INTERNAL_0bf4acca_4_k_cu_3332cdfd4cuda3std6ranges3__45__cpo4nextE:
	.zero		1
	.type		_ZN34_INTERNAL_0bf4acca_4_k_cu_3332cdfd4cuda3std6ranges3__45__cpo4swapE,@object
	.size		_ZN34_INTERNAL_0bf4acca_4_k_cu_3332cdfd4cuda3std6ranges3__45__cpo4swapE,(_ZN34_INTERNAL_0bf4acca_4_k_cu_3332cdfd6thrust24THRUST_300001_SM_1000_NS8cuda_cub10par_nosyncE - _ZN34_INTERNAL_0bf4acca_4_k_cu_3332cdfd4cuda3std6ranges3__45__cpo4swapE)
_ZN34_INTERNAL_0bf4acca_4_k_cu_3332cdfd4cuda3std6ranges3__45__cpo4swapE:
	.zero		1
	.type		_ZN34_INTERNAL_0bf4acca_4_k_cu_3332cdfd6thrust24THRUST_300001_SM_1000_NS8cuda_cub10par_nosyncE,@object
	.size		_ZN34_INTERNAL_0bf4acca_4_k_cu_3332cdfd6thrust24THRUST_300001_SM_1000_NS8cuda_cub10par_nosyncE,(_ZN34_INTERNAL_0bf4acca_4_k_cu_3332cdfd6thrust24THRUST_300001_SM_1000_NS12placeholders2_9E - _ZN34_INTERNAL_0bf4acca_4_k_cu_3332cdfd6thrust24THRUST_300001_SM_1000_NS8cuda_cub10par_nosyncE)
_ZN34_INTERNAL_0bf4acca_4_k_cu_3332cdfd6thrust24THRUST_300001_SM_1000_NS8cuda_cub10par_nosyncE:
	.zero		1
	.type		_ZN34_INTERNAL_0bf4acca_4_k_cu_3332cdfd6thrust24THRUST_300001_SM_1000_NS12placeholders2_9E,@object
	.size		_ZN34_INTERNAL_0bf4acca_4_k_cu_3332cdfd6thrust24THRUST_300001_SM_1000_NS12placeholders2_9E,(_ZN34_INTERNAL_0bf4acca_4_k_cu_3332cdfd4cuda3std3__436_GLOBAL__N__0bf4acca_4_k_cu_3332cdfd6ignoreE - _ZN34_INTERNAL_0bf4acca_4_k_cu_3332cdfd6thrust24THRUST_300001_SM_1000_NS12placeholders2_9E)
_ZN34_INTERNAL_0bf4acca_4_k_cu_3332cdfd6thrust24THRUST_300001_SM_1000_NS12placeholders2_9E:
	.zero		1
	.type		_ZN34_INTERNAL_0bf4acca_4_k_cu_3332cdfd4cuda3std3__436_GLOBAL__N__0bf4acca_4_k_cu_3332cdfd6ignoreE,@object
	.size		_ZN34_INTERNAL_0bf4acca_4_k_cu_3332cdfd4cuda3std3__436_GLOBAL__N__0bf4acca_4_k_cu_3332cdfd6ignoreE,(_ZN34_INTERNAL_0bf4acca_4_k_cu_3332cdfd4cuda3std6ranges3__45__cpo4dataE - _ZN34_INTERNAL_0bf4acca_4_k_cu_3332cdfd4cuda3std3__436_GLOBAL__N__0bf4acca_4_k_cu_3332cdfd6ignoreE)
_ZN34_INTERNAL_0bf4acca_4_k_cu_3332cdfd4cuda3std3__436_GLOBAL__N__0bf4acca_4_k_cu_3332cdfd6ignoreE:
	.zero		1
	.type		_ZN34_INTERNAL_0bf4acca_4_k_cu_3332cdfd4cuda3std6ranges3__45__cpo4dataE,@object
	.size		_ZN34_INTERNAL_0bf4acca_4_k_cu_3332cdfd4cuda3std6ranges3__45__cpo4dataE,(_ZN34_INTERNAL_0bf4acca_4_k_cu_3332cdfd6thrust24THRUST_300001_SM_1000_NS12placeholders2_1E - _ZN34_INTERNAL_0bf4acca_4_k_cu_3332cdfd4cuda3std6ranges3__45__cpo4dataE)
_ZN34_INTERNAL_0bf4acca_4_k_cu_3332cdfd4cuda3std6ranges3__45__cpo4dataE:
	.zero		1
	.type		_ZN34_INTERNAL_0bf4acca_4_k_cu_3332cdfd6thrust24THRUST_300001_SM_1000_NS12placeholders2_1E,@object
	.size		_ZN34_INTERNAL_0bf4acca_4_k_cu_3332cdfd6thrust24THRUST_300001_SM_1000_NS12placeholders2_1E,(_ZN34_INTERNAL_0bf4acca_4_k_cu_3332cdfd4cuda3std3__45__cpo5beginE - _ZN34_INTERNAL_0bf4acca_4_k_cu_3332cdfd6thrust24THRUST_300001_SM_1000_NS12placeholders2_1E)
_ZN34_INTERNAL_0bf4acca_4_k_cu_3332cdfd6thrust24THRUST_300001_SM_1000_NS12placeholders2_1E:
	.zero		1
	.type		_ZN34_INTERNAL_0bf4acca_4_k_cu_3332cdfd4cuda3std3__45__cpo5beginE,@object
	.size		_ZN34_INTERNAL_0bf4acca_4_k_cu_3332cdfd4cuda3std3__45__cpo5beginE,(_ZN34_INTERNAL_0bf4acca_4_k_cu_3332cdfd4cuda3std6ranges3__45__cpo5beginE - _ZN34_INTERNAL_0bf4acca_4_k_cu_3332cdfd4cuda3std3__45__cpo5beginE)
_ZN34_INTERNAL_0bf4acca_4_k_cu_3332cdfd4cuda3std3__45__cpo5beginE:
	.zero		1
	.type		_ZN34_INTERNAL_0bf4acca_4_k_cu_3332cdfd4cuda3std6ranges3__45__cpo5beginE,@object
	.size		_ZN34_INTERNAL_0bf4acca_4_k_cu_3332cdfd4cuda3std6ranges3__45__cpo5beginE,(_ZN34_INTERNAL_0bf4acca_4_k_cu_3332cdfd6thrust24THRUST_300001_SM_1000_NS12placeholders2_5E - _ZN34_INTERNAL_0bf4acca_4_k_cu_3332cdfd4cuda3std6ranges3__45__cpo5beginE)
_ZN34_INTERNAL_0bf4acca_4_k_cu_3332cdfd4cuda3std6ranges3__45__cpo5beginE:
	.zero		1
	.type		_ZN34_INTERNAL_0bf4acca_4_k_cu_3332cdfd6thrust24THRUST_300001_SM_1000_NS12placeholders2_5E,@object
	.size		_ZN34_INTERNAL_0bf4acca_4_k_cu_3332cdfd6thrust24THRUST_300001_SM_1000_NS12placeholders2_5E,(_ZN34_INTERNAL_0bf4acca_4_k_cu_3332cdfd4cuda3std3__45__cpo6rbeginE - _ZN34_INTERNAL_0bf4acca_4_k_cu_3332cdfd6thrust24THRUST_300001_SM_1000_NS12placeholders2_5E)
_ZN34_INTERNAL_0bf4acca_4_k_cu_3332cdfd6thrust24THRUST_300001_SM_1000_NS12placeholders2_5E:
	.zero		1
	.type		_ZN34_INTERNAL_0bf4acca_4_k_cu_3332cdfd4cuda3std3__45__cpo6rbeginE,@object
	.size		_ZN34_INTERNAL_0bf4acca_4_k_cu_3332cdfd4cuda3std3__45__cpo6rbeginE,(_ZN34_INTERNAL_0bf4acca_4_k_cu_3332cdfd4cuda3std6ranges3__45__cpo7advanceE - _ZN34_INTERNAL_0bf4acca_4_k_cu_3332cdfd4cuda3std3__45__cpo6rbeginE)
_ZN34_INTERNAL_0bf4acca_4_k_cu_3332cdfd4cuda3std3__45__cpo6rbeginE:
	.zero		1
	.type		_ZN34_INTERNAL_0bf4acca_4_k_cu_3332cdfd4cuda3std6ranges3__45__cpo7advanceE,@object
	.size		_ZN34_INTERNAL_0bf4acca_4_k_cu_3332cdfd4cuda3std6ranges3__45__cpo7advanceE,(_ZN34_INTERNAL_0bf4acca_4_k_cu_3332cdfd4cuda3std3__47nulloptE - _ZN34_INTERNAL_0bf4acca_4_k_cu_3332cdfd4cuda3std6ranges3__45__cpo7advanceE)
_ZN34_INTERNAL_0bf4acca_4_k_cu_3332cdfd4cuda3std6ranges3__45__cpo7advanceE:
	.zero		1
	.type		_ZN34_INTERNAL_0bf4acca_4_k_cu_3332cdfd4cuda3std3__47nulloptE,@object
	.size		_ZN34_INTERNAL_0bf4acca_4_k_cu_3332cdfd4cuda3std3__47nulloptE,(_ZN34_INTERNAL_0bf4acca_4_k_cu_3332cdfd4cuda3std6ranges3__45__cpo8distanceE - _ZN34_INTERNAL_0bf4acca_4_k_cu_3332cdfd4cuda3std3__47nulloptE)
_ZN34_INTERNAL_0bf4acca_4_k_cu_3332cdfd4cuda3std3__47nulloptE:
	.zero		1
	.type		_ZN34_INTERNAL_0bf4acca_4_k_cu_3332cdfd4cuda3std6ranges3__45__cpo8distanceE,@object
	.size		_ZN34_INTERNAL_0bf4acca_4_k_cu_3332cdfd4cuda3std6ranges3__45__cpo8distanceE,(_ZN34_INTERNAL_0bf4acca_4_k_cu_3332cdfd6thrust24THRUST_300001_SM_1000_NS12placeholders3_10E - _ZN34_INTERNAL_0bf4acca_4_k_cu_3332cdfd4cuda3std6ranges3__45__cpo8distanceE)
_ZN34_INTERNAL_0bf4acca_4_k_cu_3332cdfd4cuda3std6ranges3__45__cpo8distanceE:
	.zero		1
	.type		_ZN34_INTERNAL_0bf4acca_4_k_cu_3332cdfd6thrust24THRUST_300001_SM_1000_NS12placeholders3_10E,@object
	.size		_ZN34_INTERNAL_0bf4acca_4_k_cu_3332cdfd6thrust24THRUST_300001_SM_1000_NS12placeholders3_10E,(_ZN34_INTERNAL_0bf4acca_4_k_cu_3332cdfd4cuda3std3__419piecewise_constructE - _ZN34_INTERNAL_0bf4acca_4_k_cu_3332cdfd6thrust24THRUST_300001_SM_1000_NS12placeholders3_10E)
_ZN34_INTERNAL_0bf4acca_4_k_cu_3332cdfd6thrust24THRUST_300001_SM_1000_NS12placeholders3_10E:
	.zero		1
	.type		_ZN34_INTERNAL_0bf4acca_4_k_cu_3332cdfd4cuda3std3__419piecewise_constructE,@object
	.size		_ZN34_INTERNAL_0bf4acca_4_k_cu_3332cdfd4cuda3std3__419piecewise_constructE,(_ZN34_INTERNAL_0bf4acca_4_k_cu_3332cdfd4cuda3std6ranges3__45__cpo5cdataE - _ZN34_INTERNAL_0bf4acca_4_k_cu_3332cdfd4cuda3std3__419piecewise_constructE)
_ZN34_INTERNAL_0bf4acca_4_k_cu_3332cdfd4cuda3std3__419piecewise_constructE:
	.zero		1
	.type		_ZN34_INTERNAL_0bf4acca_4_k_cu_3332cdfd4cuda3std6ranges3__45__cpo5cdataE,@object
	.size		_ZN34_INTERNAL_0bf4acca_4_k_cu_3332cdfd4cuda3std6ranges3__45__cpo5cdataE,(_ZN34_INTERNAL_0bf4acca_4_k_cu_3332cdfd6thrust24THRUST_300001_SM_1000_NS12placeholders2_2E - _ZN34_INTERNAL_0bf4acca_4_k_cu_3332cdfd4cuda3std6ranges3__45__cpo5cdataE)
_ZN34_INTERNAL_0bf4acca_4_k_cu_3332cdfd4cuda3std6ranges3__45__cpo5cdataE:
	.zero		1
	.type		_ZN34_INTERNAL_0bf4acca_4_k_cu_3332cdfd6thrust24THRUST_300001_SM_1000_NS12placeholders2_2E,@object
	.size		_ZN34_INTERNAL_0bf4acca_4_k_cu_3332cdfd6thrust24THRUST_300001_SM_1000_NS12placeholders2_2E,(_ZN34_INTERNAL_0bf4acca_4_k_cu_3332cdfd4cuda3std3__45__cpo3endE - _ZN34_INTERNAL_0bf4acca_4_k_cu_3332cdfd6thrust24THRUST_300001_SM_1000_NS12placeholders2_2E)
_ZN34_INTERNAL_0bf4acca_4_k_cu_3332cdfd6thrust24THRUST_300001_SM_1000_NS12placeholders2_2E:
	.zero		1
	.type		_ZN34_INTERNAL_0bf4acca_4_k_cu_3332cdfd4cuda3std3__45__cpo3endE,@object
	.size		_ZN34_INTERNAL_0bf4acca_4_k_cu_3332cdfd4cuda3std3__45__cpo3endE,(_ZN34_INTERNAL_0bf4acca_4_k_cu_3332cdfd4cuda3std6ranges3__45__cpo3endE - _ZN34_INTERNAL_0bf4acca_4_k_cu_3332cdfd4cuda3std3__45__cpo3endE)
_ZN34_INTERNAL_0bf4acca_4_k_cu_3332cdfd4cuda3std3__45__cpo3endE:
	.zero		1
	.type		_ZN34_INTERNAL_0bf4acca_4_k_cu_3332cdfd4cuda3std6ranges3__45__cpo3endE,@object
	.size		_ZN34_INTERNAL_0bf4acca_4_k_cu_3332cdfd4cuda3std6ranges3__45__cpo3endE,(_ZN34_INTERNAL_0bf4acca_4_k_cu_3332cdfd6thrust24THRUST_300001_SM_1000_NS12placeholders2_6E - _ZN34_INTERNAL_0bf4acca_4_k_cu_3332cdfd4cuda3std6ranges3__45__cpo3endE)
_ZN34_INTERNAL_0bf4acca_4_k_cu_3332cdfd4cuda3std6ranges3__45__cpo3endE:
	.zero		1
	.type		_ZN34_INTERNAL_0bf4acca_4_k_cu_3332cdfd6thrust24THRUST_300001_SM_1000_NS12placeholders2_6E,@object
	.size		_ZN34_INTERNAL_0bf4acca_4_k_cu_3332cdfd6thrust24THRUST_300001_SM_1000_NS12placeholders2_6E,(_ZN34_INTERNAL_0bf4acca_4_k_cu_3332cdfd4cuda3std3__45__cpo4rendE - _ZN34_INTERNAL_0bf4acca_4_k_cu_3332cdfd6thrust24THRUST_300001_SM_1000_NS12placeholders2_6E)
_ZN34_INTERNAL_0bf4acca_4_k_cu_3332cdfd6thrust24THRUST_300001_SM_1000_NS12placeholders2_6E:
	.zero		1
	.type		_ZN34_INTERNAL_0bf4acca_4_k_cu_3332cdfd4cuda3std3__45__cpo4rendE,@object
	.size		_ZN34_INTERNAL_0bf4acca_4_k_cu_3332cdfd4cuda3std3__45__cpo4rendE,(_ZN34_INTERNAL_0bf4acca_4_k_cu_3332cdfd4cuda3std6ranges3__45__cpo9iter_swapE - _ZN34_INTERNAL_0bf4acca_4_k_cu_3332cdfd4cuda3std3__45__cpo4rendE)
_ZN34_INTERNAL_0bf4acca_4_k_cu_3332cdfd4cuda3std3__45__cpo4rendE:
	.zero		1
	.type		_ZN34_INTERNAL_0bf4acca_4_k_cu_3332cdfd4cuda3std6ranges3__45__cpo9iter_swapE,@object
	.size		_ZN34_INTERNAL_0bf4acca_4_k_cu_3332cdfd4cuda3std6ranges3__45__cpo9iter_swapE,(_ZN34_INTERNAL_0bf4acca_4_k_cu_3332cdfd4cuda3std3__48unexpectE - _ZN34_INTERNAL_0bf4acca_4_k_cu_3332cdfd4cuda3std6ranges3__45__cpo9iter_swapE)
_ZN34_INTERNAL_0bf4acca_4_k_cu_3332cdfd4cuda3std6ranges3__45__cpo9iter_swapE:
	.zero		1
	.type		_ZN34_INTERNAL_0bf4acca_4_k_cu_3332cdfd4cuda3std3__48unexpectE,@object
	.size		_ZN34_INTERNAL_0bf4acca_4_k_cu_3332cdfd4cuda3std3__48unexpectE,(_ZN34_INTERNAL_0bf4acca_4_k_cu_3332cdfd6thrust24THRUST_300001_SM_1000_NS8cuda_cub3parE - _ZN34_INTERNAL_0bf4acca_4_k_cu_3332cdfd4cuda3std3__48unexpectE)
_ZN34_INTERNAL_0bf4acca_4_k_cu_3332cdfd4cuda3std3__48unexpectE:
	.zero		1
	.type		_ZN34_INTERNAL_0bf4acca_4_k_cu_3332cdfd6thrust24THRUST_300001_SM_1000_NS8cuda_cub3parE,@object
	.size		_ZN34_INTERNAL_0bf4acca_4_k_cu_3332cdfd6thrust24THRUST_300001_SM_1000_NS8cuda_cub3parE,(_ZN34_INTERNAL_0bf4acca_4_k_cu_3332cdfd6thrust24THRUST_300001_SM_1000_NS12placeholders2_4E - _ZN34_INTERNAL_0bf4acca_4_k_cu_3332cdfd6thrust24THRUST_300001_SM_1000_NS8cuda_cub3parE)
_ZN34_INTERNAL_0bf4acca_4_k_cu_3332cdfd6thrust24THRUST_300001_SM_1000_NS8cuda_cub3parE:
	.zero		1
	.type		_ZN34_INTERNAL_0bf4acca_4_k_cu_3332cdfd6thrust24THRUST_300001_SM_1000_NS12placeholders2_4E,@object
	.size		_ZN34_INTERNAL_0bf4acca_4_k_cu_3332cdfd6thrust24THRUST_300001_SM_1000_NS12placeholders2_4E,(_ZN34_INTERNAL_0bf4acca_4_k_cu_3332cdfd4cuda3std3__45__cpo4cendE - _ZN34_INTERNAL_0bf4acca_4_k_cu_3332cdfd6thrust24THRUST_300001_SM_1000_NS12placeholders2_4E)
_ZN34_INTERNAL_0bf4acca_4_k_cu_3332cdfd6thrust24THRUST_300001_SM_1000_NS12placeholders2_4E:
	.zero		1
	.type		_ZN34_INTERNAL_0bf4acca_4_k_cu_3332cdfd4cuda3std3__45__cpo4cendE,@object
	.size		_ZN34_INTERNAL_0bf4acca_4_k_cu_3332cdfd4cuda3std3__45__cpo4cendE,(_ZN34_INTERNAL_0bf4acca_4_k_cu_3332cdfd4cuda3std6ranges3__45__cpo4cendE - _ZN34_INTERNAL_0bf4acca_4_k_cu_3332cdfd4cuda3std3__45__cpo4cendE)
_ZN34_INTERNAL_0bf4acca_4_k_cu_3332cdfd4cuda3std3__45__cpo4cendE:
	.zero		1
	.type		_ZN34_INTERNAL_0bf4acca_4_k_cu_3332cdfd4cuda3std6ranges3__45__cpo4cendE,@object
	.size		_ZN34_INTERNAL_0bf4acca_4_k_cu_3332cdfd4cuda3std6ranges3__45__cpo4cendE,(_ZN34_INTERNAL_0bf4acca_4_k_cu_3332cdfd4cuda3std3__420unreachable_sentinelE - _ZN34_INTERNAL_0bf4acca_4_k_cu_3332cdfd4cuda3std6ranges3__45__cpo4cendE)
_ZN34_INTERNAL_0bf4acca_4_k_cu_3332cdfd4cuda3std6ranges3__45__cpo4cendE:
	.zero		1
	.type		_ZN34_INTERNAL_0bf4acca_4_k_cu_3332cdfd4cuda3std3__420unreachable_sentinelE,@object
	.size		_ZN34_INTERNAL_0bf4acca_4_k_cu_3332cdfd4cuda3std3__420unreachable_sentinelE,(_ZN34_INTERNAL_0bf4acca_4_k_cu_3332cdfd4cuda3std6ranges3__45__cpo5ssizeE - _ZN34_INTERNAL_0bf4acca_4_k_cu_3332cdfd4cuda3std3__420unreachable_sentinelE)
_ZN34_INTERNAL_0bf4acca_4_k_cu_3332cdfd4cuda3std3__420unreachable_sentinelE:
	.zero		1
	.type		_ZN34_INTERNAL_0bf4acca_4_k_cu_3332cdfd4cuda3std6ranges3__45__cpo5ssizeE,@object
	.size		_ZN34_INTERNAL_0bf4acca_4_k_cu_3332cdfd4cuda3std6ranges3__45__cpo5ssizeE,(_ZN34_INTERNAL_0bf4acca_4_k_cu_3332cdfd6thrust24THRUST_300001_SM_1000_NS12placeholders2_8E - _ZN34_INTERNAL_0bf4acca_4_k_cu_3332cdfd4cuda3std6ranges3__45__cpo5ssizeE)
_ZN34_INTERNAL_0bf4acca_4_k_cu_3332cdfd4cuda3std6ranges3__45__cpo5ssizeE:
	.zero		1
	.type		_ZN34_INTERNAL_0bf4acca_4_k_cu_3332cdfd6thrust24THRUST_300001_SM_1000_NS12placeholders2_8E,@object
	.size		_ZN34_INTERNAL_0bf4acca_4_k_cu_3332cdfd6thrust24THRUST_300001_SM_1000_NS12placeholders2_8E,(_ZN34_INTERNAL_0bf4acca_4_k_cu_3332cdfd4cuda3std3__45__cpo5crendE - _ZN34_INTERNAL_0bf4acca_4_k_cu_3332cdfd6thrust24THRUST_300001_SM_1000_NS12placeholders2_8E)
_ZN34_INTERNAL_0bf4acca_4_k_cu_3332cdfd6thrust24THRUST_300001_SM_1000_NS12placeholders2_8E:
	.zero		1
	.type		_ZN34_INTERNAL_0bf4acca_4_k_cu_3332cdfd4cuda3std3__45__cpo5crendE,@object
	.size		_ZN34_INTERNAL_0bf4acca_4_k_cu_3332cdfd4cuda3std3__45__cpo5crendE,(_ZN34_INTERNAL_0bf4acca_4_k_cu_3332cdfd4cuda3std6ranges3__45__cpo4prevE - _ZN34_INTERNAL_0bf4acca_4_k_cu_3332cdfd4cuda3std3__45__cpo5crendE)
_ZN34_INTERNAL_0bf4acca_4_k_cu_3332cdfd4cuda3std3__45__cpo5crendE:
	.zero		1
	.type		_ZN34_INTERNAL_0bf4acca_4_k_cu_3332cdfd4cuda3std6ranges3__45__cpo4prevE,@object
	.size		_ZN34_INTERNAL_0bf4acca_4_k_cu_3332cdfd4cuda3std6ranges3__45__cpo4prevE,(_ZN34_INTERNAL_0bf4acca_4_k_cu_3332cdfd4cuda3std6ranges3__45__cpo9iter_moveE - _ZN34_INTERNAL_0bf4acca_4_k_cu_3332cdfd4cuda3std6ranges3__45__cpo4prevE)
_ZN34_INTERNAL_0bf4acca_4_k_cu_3332cdfd4cuda3std6ranges3__45__cpo4prevE:
	.zero		1
	.type		_ZN34_INTERNAL_0bf4acca_4_k_cu_3332cdfd4cuda3std6ranges3__45__cpo9iter_moveE,@object
	.size		_ZN34_INTERNAL_0bf4acca_4_k_cu_3332cdfd4cuda3std6ranges3__45__cpo9iter_moveE,(_ZN34_INTERNAL_0bf4acca_4_k_cu_3332cdfd6thrust24THRUST_300001_SM_1000_NS6system6detail10sequential3seqE - _ZN34_INTERNAL_0bf4acca_4_k_cu_3332cdfd4cuda3std6ranges3__45__cpo9iter_moveE)
_ZN34_INTERNAL_0bf4acca_4_k_cu_3332cdfd4cuda3std6ranges3__45__cpo9iter_moveE:
	.zero		1
	.type		_ZN34_INTERNAL_0bf4acca_4_k_cu_3332cdfd6thrust24THRUST_300001_SM_1000_NS6system6detail10sequential3seqE,@object
	.size		_ZN34_INTERNAL_0bf4acca_4_k_cu_3332cdfd6thrust24THRUST_300001_SM_1000_NS6system6detail10sequential3seqE,(.L_31 - _ZN34_INTERNAL_0bf4acca_4_k_cu_3332cdfd6thrust24THRUST_300001_SM_1000_NS6system6detail10sequential3seqE)
_ZN34_INTERNAL_0bf4acca_4_k_cu_3332cdfd6thrust24THRUST_300001_SM_1000_NS6system6detail10sequential3seqE:
	.zero		1
.L_31:


//--------------------- .nv.constant0._ZN3cub18CUB_300001_SM_10006detail8for_each13static_kernelINS2_12policy_hub_t12policy_500_tEmN6thrust24THRUST_300001_SM_1000_NS8cuda_cub20__uninitialized_fill7functorINS7_10device_ptrIdEEdEEEEvT0_T1_ --------------------------
	.section	.nv.constant0._ZN3cub18CUB_300001_SM_10006detail8for_each13static_kernelINS2_12policy_hub_t12policy_500_tEmN6thrust24THRUST_300001_SM_1000_NS8cuda_cub20__uninitialized_fill7functorINS7_10device_ptrIdEEdEEEEvT0_T1_,"a",@progbits
	.sectionflags	@""
	.align	4
.nv.constant0._ZN3cub18CUB_300001_SM_10006detail8for_each13static_kernelINS2_12policy_hub_t12policy_500_tEmN6thrust24THRUST_300001_SM_1000_NS8cuda_cub20__uninitialized_fill7functorINS7_10device_ptrIdEEdEEEEvT0_T1_:
	.zero		920


//--------------------- .nv.constant0._ZN3cub18CUB_300001_SM_10006detail11EmptyKernelIvEEvv --------------------------
	.section	.nv.constant0._ZN3cub18CUB_300001_SM_10006detail11EmptyKernelIvEEvv,"a",@progbits
	.sectionflags	@""
	.align	4
.nv.constant0._ZN3cub18CUB_300001_SM_10006detail11EmptyKernelIvEEvv:
	.zero		896


//--------------------- .nv.constant0._Z6sumRowPdS_ --------------------------
	.section	.nv.constant0._Z6sumRowPdS_,"a",@progbits
	.sectionflags	@""
	.align	4
.nv.constant0._Z6sumRowPdS_:
	.zero		912


//--------------------- SYMBOLS --------------------------

	.type		.nv.reservedSmem.offset0,@object
	.size		.nv.reservedSmem.offset0,0x4
